//
// Generated by NVIDIA NVVM Compiler
//
// Compiler Build ID: CL-36424714
// Cuda compilation tools, release 13.0, V13.0.88
// Based on NVVM 20.0.0
//

.version 9.0
.target sm_100
.address_size 64

	// .globl	_Z12GetBufferIdxPffPi

.visible .entry _Z12GetBufferIdxPffPi(
	.param .u64 .ptr .align 1 _Z12GetBufferIdxPffPi_param_0,
	.param .f32 _Z12GetBufferIdxPffPi_param_1,
	.param .u64 .ptr .align 1 _Z12GetBufferIdxPffPi_param_2
)
{
	.reg .pred 	%p<2>;
	.reg .b32 	%r<6>;
	.reg .b32 	%f<4>;
	.reg .b64 	%rd<8>;

	ld.param.u64 	%rd1, [_Z12GetBufferIdxPffPi_param_0];
	ld.param.f32 	%f1, [_Z12GetBufferIdxPffPi_param_1];
	ld.param.u64 	%rd2, [_Z12GetBufferIdxPffPi_param_2];
	mov.u32 	%r2, %ctaid.x;
	mov.u32 	%r3, %ntid.x;
	mov.u32 	%r4, %tid.x;
	mad.lo.s32 	%r1, %r2, %r3, %r4;
	setp.gt.s32 	%p1, %r1, 2;
	@%p1 bra 	$L__BB0_2;
	cvta.to.global.u64 	%rd3, %rd1;
	cvta.to.global.u64 	%rd4, %rd2;
	mul.wide.s32 	%rd5, %r1, 4;
	add.s64 	%rd6, %rd3, %rd5;
	ld.global.f32 	%f2, [%rd6];
	div.rn.f32 	%f3, %f2, %f1;
	cvt.rzi.s32.f32 	%r5, %f3;
	add.s64 	%rd7, %rd4, %rd5;
	st.global.u32 	[%rd7], %r5;
$L__BB0_2:
	ret;

}
	// .globl	_Z21CudaProcessPointCloudPsifPPfm
.visible .entry _Z21CudaProcessPointCloudPsifPPfm(
	.param .u64 .ptr .align 1 _Z21CudaProcessPointCloudPsifPPfm_param_0,
	.param .u32 _Z21CudaProcessPointCloudPsifPPfm_param_1,
	.param .f32 _Z21CudaProcessPointCloudPsifPPfm_param_2,
	.param .u64 .ptr .align 1 _Z21CudaProcessPointCloudPsifPPfm_param_3,
	.param .u64 _Z21CudaProcessPointCloudPsifPPfm_param_4
)
{


	ret;

}


// ===== COMPILED SASS (sm_100) =====

	.target	sm_100

	.elftype	@"ET_EXEC"


//--------------------- .note.nv.tkinfo           --------------------------
	.section	.note.nv.tkinfo,"",@"SHT_NOTE"
	.sectionflags	@"SHF_NOTE_NV_TKINFO"
	.tkinfo
        /*0018*/ 	.word	0x00000002
        /*0030*/ 	.string	""
        /*0030*/ 	.string	"ptxas"
        /*0030*/ 	.string	"Cuda compilation tools, release 13.0, V13.0.88"
        /*0030*/ 	.string	"Build cuda_13.0.r13.0/compiler.36424714_0"
        /*0030*/ 	.string	"-arch sm_100 -m 64 "



//--------------------- .note.nv.cuinfo           --------------------------
	.section	.note.nv.cuinfo,"",@"SHT_NOTE"
	.sectionflags	@"SHF_NOTE_NV_CUINFO"
        /*0018*/ 	.short	0x0002
        /*001a*/ 	.short	0x0064
        /*001c*/ 	.short	0x0082
	.zero		2


//--------------------- .nv.info                  --------------------------
	.section	.nv.info,"",@"SHT_CUDA_INFO"
	.align	4


	//----- nvinfo : EIATTR_REGCOUNT
	.align		4
        /*0000*/ 	.byte	0x04, 0x2f
        /*0002*/ 	.short	(.L_1 - .L_0)
	.align		4
.L_0:
        /*0004*/ 	.word	index@(_Z12GetBufferIdxPffPi)
        /*0008*/ 	.word	0x00000010


	//----- nvinfo : EIATTR_FRAME_SIZE
	.align		4
.L_1:
        /*000c*/ 	.byte	0x04, 0x11
        /*000e*/ 	.short	(.L_3 - .L_2)
	.align		4
.L_2:
        /*0010*/ 	.word	index@($__internal_0_$__cuda_sm3x_div_rn_noftz_f32_slowpath)
        /*0014*/ 	.word	0x00000000


	//----- nvinfo : EIATTR_FRAME_SIZE
	.align		4
.L_3:
        /*0018*/ 	.byte	0x04, 0x11
        /*001a*/ 	.short	(.L_5 - .L_4)
	.align		4
.L_4:
        /*001c*/ 	.word	index@(_Z12GetBufferIdxPffPi)
        /*0020*/ 	.word	0x00000000


	//----- nvinfo : EIATTR_REGCOUNT
	.align		4
.L_5:
        /*0024*/ 	.byte	0x04, 0x2f
        /*0026*/ 	.short	(.L_7 - .L_6)
	.align		4
.L_6:
        /*0028*/ 	.word	index@(_Z21CudaProcessPointCloudPsifPPfm)
        /*002c*/ 	.word	0x00000004


	//----- nvinfo : EIATTR_FRAME_SIZE
	.align		4
.L_7:
        /*0030*/ 	.byte	0x04, 0x11
        /*0032*/ 	.short	(.L_9 - .L_8)
	.align		4
.L_8:
        /*0034*/ 	.word	index@(_Z21CudaProcessPointCloudPsifPPfm)
        /*0038*/ 	.word	0x00000000


	//----- nvinfo : EIATTR_MIN_STACK_SIZE
	.align		4
.L_9:
        /*003c*/ 	.byte	0x04, 0x12
        /*003e*/ 	.short	(.L_11 - .L_10)
	.align		4
.L_10:
        /*0040*/ 	.word	index@(_Z21CudaProcessPointCloudPsifPPfm)
        /*0044*/ 	.word	0x00000000


	//----- nvinfo : EIATTR_MIN_STACK_SIZE
	.align		4
.L_11:
        /*0048*/ 	.byte	0x04, 0x12
        /*004a*/ 	.short	(.L_13 - .L_12)
	.align		4
.L_12:
        /*004c*/ 	.word	index@(_Z12GetBufferIdxPffPi)
        /*0050*/ 	.word	0x00000000
.L_13:


//--------------------- .nv.compat                --------------------------
	.section	.nv.compat,"",@"SHT_CUDA_COMPAT_INFO"
	.align	4
        /*0000*/ 	.byte	0x02, 0x09, 0x00, 0x00, 0x02, 0x02, 0x01, 0x00, 0x02, 0x05, 0x05, 0x00, 0x03, 0x07, 0x01, 0x01
        /*0010*/ 	.byte	0x02, 0x03, 0x00, 0x00, 0x02, 0x06, 0x01, 0x00, 0x04, 0x0b, 0x08, 0x00, 0x01, 0x00, 0x00, 0x00
        /*0020*/ 	.byte	0x00, 0x00, 0x00, 0x00


//--------------------- .nv.info._Z21CudaProcessPointCloudPsifPPfm --------------------------
	.section	.nv.info._Z21CudaProcessPointCloudPsifPPfm,"",@"SHT_CUDA_INFO"
	.sectionflags	@""
	.align	4


	//----- nvinfo : EIATTR_CUDA_API_VERSION
	.align		4
        /*0000*/ 	.byte	0x04, 0x37
        /*0002*/ 	.short	(.L_15 - .L_14)
.L_14:
        /*0004*/ 	.word	0x00000082


	//----- nvinfo : EIATTR_KPARAM_INFO
	.align		4
.L_15:
        /*0008*/ 	.byte	0x04, 0x17
        /*000a*/ 	.short	(.L_17 - .L_16)
.L_16:
        /*000c*/ 	.word	0x00000000
        /*0010*/ 	.short	0x0004
        /*0012*/ 	.short	0x0018
        /*0014*/ 	.byte	0x00, 0xf0, 0x21, 0x00


	//----- nvinfo : EIATTR_KPARAM_INFO
	.align		4
.L_17:
        /*0018*/ 	.byte	0x04, 0x17
        /*001a*/ 	.short	(.L_19 - .L_18)
.L_18:
        /*001c*/ 	.word	0x00000000
        /*0020*/ 	.short	0x0003
        /*0022*/ 	.short	0x0010
        /*0024*/ 	.byte	0x00, 0xf5, 0x21, 0x00


	//----- nvinfo : EIATTR_KPARAM_INFO
	.align		4
.L_19:
        /*0028*/ 	.byte	0x04, 0x17
        /*002a*/ 	.short	(.L_21 - .L_20)
.L_20:
        /*002c*/ 	.word	0x00000000
        /*0030*/ 	.short	0x0002
        /*0032*/ 	.short	0x000c
        /*0034*/ 	.byte	0x00, 0xf0, 0x11, 0x00


	//----- nvinfo : EIATTR_KPARAM_INFO
	.align		4
.L_21:
        /*0038*/ 	.byte	0x04, 0x17
        /*003a*/ 	.short	(.L_23 - .L_22)
.L_22:
        /*003c*/ 	.word	0x00000000
        /*0040*/ 	.short	0x0001
        /*0042*/ 	.short	0x0008
        /*0044*/ 	.byte	0x00, 0xf0, 0x11, 0x00


	//----- nvinfo : EIATTR_KPARAM_INFO
	.align		4
.L_23:
        /*0048*/ 	.byte	0x04, 0x17
        /*004a*/ 	.short	(.L_25 - .L_24)
.L_24:
        /*004c*/ 	.word	0x00000000
        /*0050*/ 	.short	0x0000
        /*0052*/ 	.short	0x0000
        /*0054*/ 	.byte	0x00, 0xf5, 0x21, 0x00


	//----- nvinfo : EIATTR_SPARSE_MMA_MASK
	.align		4
.L_25:
        /*0058*/ 	.byte	0x03, 0x50
        /*005a*/ 	.short	0x0000


	//----- nvinfo : EIATTR_MAXREG_COUNT
	.align		4
        /*005c*/ 	.byte	0x03, 0x1b
        /*005e*/ 	.short	0x00ff


	//----- nvinfo : EIATTR_MERCURY_ISA_VERSION
	.align		4
        /*0060*/ 	.byte	0x03, 0x5f
        /*0062*/ 	.short	0x0101


	//----- nvinfo : EIATTR_VRC_CTA_INIT_COUNT
	.align		4
        /*0064*/ 	.byte	0x02, 0x4a
	.zero		1
	.zero		1


	//----- nvinfo : EIATTR_EXIT_INSTR_OFFSETS
	.align		4
        /*0068*/ 	.byte	0x04, 0x1c
        /*006a*/ 	.short	(.L_27 - .L_26)


	//   ....[0]....
.L_26:
        /*006c*/ 	.word	0x00000010


	//----- nvinfo : EIATTR_CBANK_PARAM_SIZE
	.align		4
.L_27:
        /*0070*/ 	.byte	0x03, 0x19
        /*0072*/ 	.short	0x0020


	//----- nvinfo : EIATTR_PARAM_CBANK
	.align		4
        /*0074*/ 	.byte	0x04, 0x0a
        /*0076*/ 	.short	(.L_29 - .L_28)
	.align		4
.L_28:
        /*0078*/ 	.word	index@(.nv.constant0._Z21CudaProcessPointCloudPsifPPfm)
        /*007c*/ 	.short	0x0380
        /*007e*/ 	.short	0x0020


	//----- nvinfo : EIATTR_SW_WAR
	.align		4
.L_29:
        /*0080*/ 	.byte	0x04, 0x36
        /*0082*/ 	.short	(.L_31 - .L_30)
.L_30:
        /*0084*/ 	.word	0x00000008
.L_31:


//--------------------- .nv.info._Z12GetBufferIdxPffPi --------------------------
	.section	.nv.info._Z12GetBufferIdxPffPi,"",@"SHT_CUDA_INFO"
	.sectionflags	@""
	.align	4


	//----- nvinfo : EIATTR_CUDA_API_VERSION
	.align		4
        /*0000*/ 	.byte	0x04, 0x37
        /*0002*/ 	.short	(.L_33 - .L_32)
.L_32:
        /*0004*/ 	.word	0x00000082


	//----- nvinfo : EIATTR_KPARAM_INFO
	.align		4
.L_33:
        /*0008*/ 	.byte	0x04, 0x17
        /*000a*/ 	.short	(.L_35 - .L_34)
.L_34:
        /*000c*/ 	.word	0x00000000
        /*0010*/ 	.short	0x0002
        /*0012*/ 	.short	0x0010
        /*0014*/ 	.byte	0x00, 0xf5, 0x21, 0x00


	//----- nvinfo : EIATTR_KPARAM_INFO
	.align		4
.L_35:
        /*0018*/ 	.byte	0x04, 0x17
        /*001a*/ 	.short	(.L_37 - .L_36)
.L_36:
        /*001c*/ 	.word	0x00000000
        /*0020*/ 	.short	0x0001
        /*0022*/ 	.short	0x0008
        /*0024*/ 	.byte	0x00, 0xf0, 0x11, 0x00


	//----- nvinfo : EIATTR_KPARAM_INFO
	.align		4
.L_37:
        /*0028*/ 	.byte	0x04, 0x17
        /*002a*/ 	.short	(.L_39 - .L_38)
.L_38:
        /*002c*/ 	.word	0x00000000
        /*0030*/ 	.short	0x0000
        /*0032*/ 	.short	0x0000
        /*0034*/ 	.byte	0x00, 0xf5, 0x21, 0x00


	//----- nvinfo : EIATTR_SPARSE_MMA_MASK
	.align		4
.L_39:
        /*0038*/ 	.byte	0x03, 0x50
        /*003a*/ 	.short	0x0000


	//----- nvinfo : EIATTR_MAXREG_COUNT
	.align		4
        /*003c*/ 	.byte	0x03, 0x1b
        /*003e*/ 	.short	0x00ff


	//----- nvinfo : EIATTR_MERCURY_ISA_VERSION
	.align		4
        /*0040*/ 	.byte	0x03, 0x5f
        /*0042*/ 	.short	0x0101


	//----- nvinfo : EIATTR_VRC_CTA_INIT_COUNT
	.align		4
        /*0044*/ 	.byte	0x02, 0x4a
	.zero		1
	.zero		1


	//----- nvinfo : EIATTR_EXIT_INSTR_OFFSETS
	.align		4
        /*0048*/ 	.byte	0x04, 0x1c
        /*004a*/ 	.short	(.L_41 - .L_40)


	//   ....[0]....
.L_40:
        /*004c*/ 	.word	0x00000060


	//   ....[1]....
        /*0050*/ 	.word	0x000001d0


	//----- nvinfo : EIATTR_CRS_STACK_SIZE
	.align		4
.L_41:
        /*0054*/ 	.byte	0x04, 0x1e
        /*0056*/ 	.short	(.L_43 - .L_42)
.L_42:
        /*0058*/ 	.word	0x00000000


	//----- nvinfo : EIATTR_CBANK_PARAM_SIZE
	.align		4
.L_43:
        /*005c*/ 	.byte	0x03, 0x19
        /*005e*/ 	.short	0x0018


	//----- nvinfo : EIATTR_PARAM_CBANK
	.align		4
        /*0060*/ 	.byte	0x04, 0x0a
        /*0062*/ 	.short	(.L_45 - .L_44)
	.align		4
.L_44:
        /*0064*/ 	.word	index@(.nv.constant0._Z12GetBufferIdxPffPi)
        /*0068*/ 	.short	0x0380
        /*006a*/ 	.short	0x0018


	//----- nvinfo : EIATTR_SW_WAR
	.align		4
.L_45:
        /*006c*/ 	.byte	0x04, 0x36
        /*006e*/ 	.short	(.L_47 - .L_46)
.L_46:
        /*0070*/ 	.word	0x00000008
.L_47:


//--------------------- .nv.callgraph             --------------------------
	.section	.nv.callgraph,"",@"SHT_CUDA_CALLGRAPH"
	.align	4
	.sectionentsize	8
	.align		4
        /*0000*/ 	.word	0x00000000
	.align		4
        /*0004*/ 	.word	0xffffffff
	.align		4
        /*0008*/ 	.word	0x00000000
	.align		4
        /*000c*/ 	.word	0xfffffffe
	.align		4
        /*0010*/ 	.word	0x00000000
	.align		4
        /*0014*/ 	.word	0xfffffffd
	.align		4
        /*0018*/ 	.word	0x00000000
	.align		4
        /*001c*/ 	.word	0xfffffffc


//--------------------- .text._Z21CudaProcessPointCloudPsifPPfm --------------------------
	.section	.text._Z21CudaProcessPointCloudPsifPPfm,"ax",@progbits
	.align	128
        .global         _Z21CudaProcessPointCloudPsifPPfm
        .type           _Z21CudaProcessPointCloudPsifPPfm,@function
        .size           _Z21CudaProcessPointCloudPsifPPfm,(.L_x_16 - _Z21CudaProcessPointCloudPsifPPfm)
        .other          _Z21CudaProcessPointCloudPsifPPfm,@"STO_CUDA_ENTRY STV_DEFAULT"
_Z21CudaProcessPointCloudPsifPPfm:
.text._Z21CudaProcessPointCloudPsifPPfm:
[----:B------:R-:W-:Y:S01]  /*0000*/  LDC R1, c[0x0][0x37c] ;  /* 0x0000df00ff017b82 */ /* 0x000fe20000000800 */
[----:B------:R-:W-:Y:S05]  /*0010*/  EXIT ;  /* 0x000000000000794d */ /* 0x000fea0003800000 */
.L_x_0:
[----:B------:R-:W-:-:S00]  /*0020*/  BRA `(.L_x_0) ;  /* 0xfffffffc00fc7947 */ /* 0x000fc0000383ffff */
[----:B------:R-:W-:-:S00]  /*0030*/  NOP ;  /* 0x0000000000007918 */ /* 0x000fc00000000000 */
        /* <DEDUP_REMOVED lines=12> */
.L_x_16:


//--------------------- .text._Z12GetBufferIdxPffPi --------------------------
	.section	.text._Z12GetBufferIdxPffPi,"ax",@progbits
	.align	128
        .global         _Z12GetBufferIdxPffPi
        .type           _Z12GetBufferIdxPffPi,@function
        .size           _Z12GetBufferIdxPffPi,(.L_x_15 - _Z12GetBufferIdxPffPi)
        .other          _Z12GetBufferIdxPffPi,@"STO_CUDA_ENTRY STV_DEFAULT"
_Z12GetBufferIdxPffPi:
.text._Z12GetBufferIdxPffPi:
[----:B------:R-:W-:Y:S01]  /*0000*/  LDC R1, c[0x0][0x37c] ;  /* 0x0000df00ff017b82 */ /* 0x000fe20000000800 */
[----:B------:R-:W0:Y:S07]  /*0010*/  S2R R3, SR_TID.X ;  /* 0x0000000000037919 */ /* 0x000e2e0000002100 */
[----:B------:R-:W0:Y:S08]  /*0020*/  S2UR UR4, SR_CTAID.X ;  /* 0x00000000000479c3 */ /* 0x000e300000002500 */
[----:B------:R-:W0:Y:S02]  /*0030*/  LDC R2, c[0x0][0x360] ;  /* 0x0000d800ff027b82 */ /* 0x000e240000000800 */
[----:B0-----:R-:W-:-:S05]  /*0040*/  IMAD R2, R2, UR4, R3 ;  /* 0x0000000402027c24 */ /* 0x001fca000f8e0203 */
[----:B------:R-:W-:-:S13]  /*0050*/  ISETP.GT.AND P0, PT, R2, 0x2, PT ;  /* 0x000000020200780c */ /* 0x000fda0003f04270 */
[----:B------:R-:W-:Y:S05]  /*0060*/  @P0 EXIT ;  /* 0x000000000000094d */ /* 0x000fea0003800000 */
[----:B------:R-:W0:Y:S01]  /*0070*/  LDC.64 R4, c[0x0][0x380] ;  /* 0x0000e000ff047b82 */ /* 0x000e220000000a00 */
[----:B------:R-:W1:Y:S07]  /*0080*/  LDCU.64 UR4, c[0x0][0x358] ;  /* 0x00006b00ff0477ac */ /* 0x000e6e0008000a00 */
[----:B------:R-:W2:Y:S01]  /*0090*/  LDC R9, c[0x0][0x388] ;  /* 0x0000e200ff097b82 */ /* 0x000ea20000000800 */
[----:B0-----:R-:W-:-:S05]  /*00a0*/  IMAD.WIDE R4, R2, 0x4, R4 ;  /* 0x0000000402047825 */ /* 0x001fca00078e0204 */
[----:B-1----:R-:W3:Y:S01]  /*00b0*/  LDG.E R0, desc[UR4][R4.64] ;  /* 0x0000000404007981 */ /* 0x002ee2000c1e1900 */
[----:B------:R-:W-:Y:S01]  /*00c0*/  BSSY.RECONVERGENT B0, `(.L_x_1) ;  /* 0x000000c000007945 */ /* 0x000fe20003800200 */
[----:B--2---:R-:W0:Y:S02]  /*00d0*/  MUFU.RCP R3, R9 ;  /* 0x0000000900037308 */ /* 0x004e240000001000 */
[----:B0-----:R-:W-:-:S04]  /*00e0*/  FFMA R6, R3, -R9, 1 ;  /* 0x3f80000003067423 */ /* 0x001fc80000000809 */
[----:B------:R-:W-:Y:S02]  /*00f0*/  FFMA R3, R3, R6, R3 ;  /* 0x0000000603037223 */ /* 0x000fe40000000003 */
[----:B---3--:R-:W0:Y:S02]  /*0100*/  FCHK P0, R0, R9 ;  /* 0x0000000900007302 */ /* 0x008e240000000000 */
[----:B------:R-:W-:-:S04]  /*0110*/  FFMA R6, R0, R3, RZ ;  /* 0x0000000300067223 */ /* 0x000fc800000000ff */
[----:B------:R-:W-:-:S04]  /*0120*/  FFMA R7, R6, -R9, R0 ;  /* 0x8000000906077223 */ /* 0x000fc80000000000 */
[----:B------:R-:W-:Y:S01]  /*0130*/  FFMA R6, R3, R7, R6 ;  /* 0x0000000703067223 */ /* 0x000fe20000000006 */
[----:B0-----:R-:W-:Y:S06]  /*0140*/  @!P0 BRA `(.L_x_2) ;  /* 0x00000000000c8947 */ /* 0x001fec0003800000 */
[----:B------:R-:W-:-:S07]  /*0150*/  MOV R4, 0x170 ;  /* 0x0000017000047802 */ /* 0x000fce0000000f00 */
[----:B------:R-:W-:Y:S05]  /*0160*/  CALL.REL.NOINC `($__internal_0_$__cuda_sm3x_div_rn_noftz_f32_slowpath) ;  /* 0x00000000001c7944 */ /* 0x000fea0003c00000 */
[----:B------:R-:W-:-:S07]  /*0170*/  IMAD.MOV.U32 R6, RZ, RZ, R0 ;  /* 0x000000ffff067224 */ /* 0x000fce00078e0000 */
.L_x_2:
[----:B------:R-:W-:Y:S05]  /*0180*/  BSYNC.RECONVERGENT B0 ;  /* 0x0000000000007941 */ /* 0x000fea0003800200 */
.L_x_1:
[----:B------:R-:W0:Y:S01]  /*0190*/  LDC.64 R4, c[0x0][0x390] ;  /* 0x0000e400ff047b82 */ /* 0x000e220000000a00 */
[----:B------:R-:W1:Y:S01]  /*01a0*/  F2I.TRUNC.NTZ R7, R6 ;  /* 0x0000000600077305 */ /* 0x000e62000020f100 */
[----:B0-----:R-:W-:-:S05]  /*01b0*/  IMAD.WIDE R2, R2, 0x4, R4 ;  /* 0x0000000402027825 */ /* 0x001fca00078e0204 */
[----:B-1----:R-:W-:Y:S01]  /*01c0*/  STG.E desc[UR4][R2.64], R7 ;  /* 0x0000000702007986 */ /* 0x002fe2000c101904 */
[----:B------:R-:W-:Y:S05]  /*01d0*/  EXIT ;  /* 0x000000000000794d */ /* 0x000fea0003800000 */
        .weak           $__internal_0_$__cuda_sm3x_div_rn_noftz_f32_slowpath
        .type           $__internal_0_$__cuda_sm3x_div_rn_noftz_f32_slowpath,@function
        .size           $__internal_0_$__cuda_sm3x_div_rn_noftz_f32_slowpath,(.L_x_15 - $__internal_0_$__cuda_sm3x_div_rn_noftz_f32_slowpath)
$__internal_0_$__cuda_sm3x_div_rn_noftz_f32_slowpath:
[----:B------:R-:W0:Y:S01]  /*01e0*/  LDC R3, c[0x0][0x388] ;  /* 0x0000e200ff037b82 */ /* 0x000e220000000800 */
[--C-:B------:R-:W-:Y:S01]  /*01f0*/  SHF.R.U32.HI R5, RZ, 0x17, R0.reuse ;  /* 0x00000017ff057819 */ /* 0x100fe20000011600 */
[----:B------:R-:W1:Y:S01]  /*0200*/  LDCU UR6, c[0x0][0x388] ;  /* 0x00007100ff0677ac */ /* 0x000e620008000800 */
[----:B------:R-:W-:Y:S01]  /*0210*/  BSSY.RECONVERGENT B1, `(.L_x_3) ;  /* 0x0000064000017945 */ /* 0x000fe20003800200 */
[----:B------:R-:W-:Y:S01]  /*0220*/  IMAD.MOV.U32 R7, RZ, RZ, R0 ;  /* 0x000000ffff077224 */ /* 0x000fe200078e0000 */
[----:B------:R-:W-:-:S05]  /*0230*/  LOP3.LUT R5, R5, 0xff, RZ, 0xc0, !PT ;  /* 0x000000ff05057812 */ /* 0x000fca00078ec0ff */
[----:B------:R-:W-:Y:S02]  /*0240*/  VIADD R10, R5, 0xffffffff ;  /* 0xffffffff050a7836 */ /* 0x000fe40000000000 */
[----:B-1----:R-:W-:Y:S01]  /*0250*/  IMAD.U32 R8, RZ, RZ, UR6 ;  /* 0x00000006ff087e24 */ /* 0x002fe2000f8e00ff */
[----:B0-----:R-:W-:-:S04]  /*0260*/  SHF.R.U32.HI R6, RZ, 0x17, R3 ;  /* 0x00000017ff067819 */ /* 0x001fc80000011603 */
[----:B------:R-:W-:-:S05]  /*0270*/  LOP3.LUT R6, R6, 0xff, RZ, 0xc0, !PT ;  /* 0x000000ff06067812 */ /* 0x000fca00078ec0ff */
[----:B------:R-:W-:-:S05]  /*0280*/  VIADD R11, R6, 0xffffffff ;  /* 0xffffffff060b7836 */ /* 0x000fca0000000000 */
[----:B------:R-:W-:-:S04]  /*0290*/  ISETP.GT.U32.AND P0, PT, R11, 0xfd, PT ;  /* 0x000000fd0b00780c */ /* 0x000fc80003f04070 */
[----:B------:R-:W-:-:S13]  /*02a0*/  ISETP.GT.U32.OR P0, PT, R10, 0xfd, P0 ;  /* 0x000000fd0a00780c */ /* 0x000fda0000704470 */
[----:B------:R-:W-:Y:S01]  /*02b0*/  @!P0 IMAD.MOV.U32 R9, RZ, RZ, RZ ;  /* 0x000000ffff098224 */ /* 0x000fe200078e00ff */
[----:B------:R-:W-:Y:S06]  /*02c0*/  @!P0 BRA `(.L_x_4) ;  /* 0x00000000005c8947 */ /* 0x000fec0003800000 */
[----:B------:R-:W-:Y:S02]  /*02d0*/  FSETP.GTU.FTZ.AND P1, PT, |R3|, +INF , PT ;  /* 0x7f8000000300780b */ /* 0x000fe40003f3c200 */
[----:B------:R-:W-:-:S04]  /*02e0*/  FSETP.GTU.FTZ.AND P0, PT, |R0|, +INF , PT ;  /* 0x7f8000000000780b */ /* 0x000fc80003f1c200 */
[----:B------:R-:W-:-:S13]  /*02f0*/  PLOP3.LUT P0, PT, P0, P1, PT, 0xf8, 0x8f ;  /* 0x00000000008f781c */ /* 0x000fda0000703f70 */
[----:B------:R-:W-:Y:S05]  /*0300*/  @P0 BRA `(.L_x_5) ;  /* 0x00000004004c0947 */ /* 0x000fea0003800000 */
[----:B------:R-:W-:-:S13]  /*0310*/  LOP3.LUT P0, RZ, R8, 0x7fffffff, R7, 0xc8, !PT ;  /* 0x7fffffff08ff7812 */ /* 0x000fda000780c807 */
[----:B------:R-:W-:Y:S05]  /*0320*/  @!P0 BRA `(.L_x_6) ;  /* 0x00000004003c8947 */ /* 0x000fea0003800000 */
[C---:B------:R-:W-:Y:S02]  /*0330*/  FSETP.NEU.FTZ.AND P2, PT, |R0|.reuse, +INF , PT ;  /* 0x7f8000000000780b */ /* 0x040fe40003f5d200 */
[----:B------:R-:W-:Y:S02]  /*0340*/  FSETP.NEU.FTZ.AND P1, PT, |R3|, +INF , PT ;  /* 0x7f8000000300780b */ /* 0x000fe40003f3d200 */
[----:B------:R-:W-:-:S11]  /*0350*/  FSETP.NEU.FTZ.AND P0, PT, |R0|, +INF , PT ;  /* 0x7f8000000000780b */ /* 0x000fd60003f1d200 */
[----:B------:R-:W-:Y:S05]  /*0360*/  @!P1 BRA !P2, `(.L_x_6) ;  /* 0x00000004002c9947 */ /* 0x000fea0005000000 */
[----:B------:R-:W-:-:S04]  /*0370*/  LOP3.LUT P2, RZ, R7, 0x7fffffff, RZ, 0xc0, !PT ;  /* 0x7fffffff07ff7812 */ /* 0x000fc8000784c0ff */
[----:B------:R-:W-:-:S13]  /*0380*/  PLOP3.LUT P1, PT, P1, P2, PT, 0x2f, 0xf2 ;  /* 0x0000000000f2781c */ /* 0x000fda0000f24577 */
[----:B------:R-:W-:Y:S05]  /*0390*/  @P1 BRA `(.L_x_7) ;  /* 0x0000000400181947 */ /* 0x000fea0003800000 */
[----:B------:R-:W-:-:S04]  /*03a0*/  LOP3.LUT P1, RZ, R8, 0x7fffffff, RZ, 0xc0, !PT ;  /* 0x7fffffff08ff7812 */ /* 0x000fc8000782c0ff */
[----:B------:R-:W-:-:S13]  /*03b0*/  PLOP3.LUT P0, PT, P0, P1, PT, 0x2f, 0xf2 ;  /* 0x0000000000f2781c */ /* 0x000fda0000702577 */
[----:B------:R-:W-:Y:S05]  /*03c0*/  @P0 BRA `(.L_x_8) ;  /* 0x0000000400000947 */ /* 0x000fea0003800000 */
[----:B------:R-:W-:Y:S02]  /*03d0*/  ISETP.GE.AND P0, PT, R10, RZ, PT ;  /* 0x000000ff0a00720c */ /* 0x000fe40003f06270 */
[----:B------:R-:W-:-:S11]  /*03e0*/  ISETP.GE.AND P1, PT, R11, RZ, PT ;  /* 0x000000ff0b00720c */ /* 0x000fd60003f26270 */
[----:B------:R-:W-:Y:S02]  /*03f0*/  @P0 IMAD.MOV.U32 R9, RZ, RZ, RZ ;  /* 0x000000ffff090224 */ /* 0x000fe400078e00ff */
[----:B------:R-:W-:Y:S01]  /*0400*/  @!P0 FFMA R7, R0, 1.84467440737095516160e+19, RZ ;  /* 0x5f80000000078823 */ /* 0x000fe200000000ff */
[----:B------:R-:W-:Y:S02]  /*0410*/  @!P0 IMAD.MOV.U32 R9, RZ, RZ, -0x40 ;  /* 0xffffffc0ff098424 */ /* 0x000fe400078e00ff */
[----:B------:R-:W-:Y:S02]  /*0420*/  @!P1 FFMA R8, R3, 1.84467440737095516160e+19, RZ ;  /* 0x5f80000003089823 */ /* 0x000fe400000000ff */
[----:B------:R-:W-:-:S07]  /*0430*/  @!P1 VIADD R9, R9, 0x40 ;  /* 0x0000004009099836 */ /* 0x000fce0000000000 */
.L_x_4:
[----:B------:R-:W-:Y:S01]  /*0440*/  LEA R3, R6, 0xc0800000, 0x17 ;  /* 0xc080000006037811 */ /* 0x000fe200078eb8ff */
[----:B------:R-:W-:Y:S01]  /*0450*/  VIADD R5, R5, 0xffffff81 ;  /* 0xffffff8105057836 */ /* 0x000fe20000000000 */
[----:B------:R-:W-:Y:S03]  /*0460*/  BSSY.RECONVERGENT B2, `(.L_x_9) ;  /* 0x0000035000027945 */ /* 0x000fe60003800200 */
[----:B------:R-:W-:Y:S01]  /*0470*/  IMAD.IADD R3, R8, 0x1, -R3 ;  /* 0x0000000108037824 */ /* 0x000fe200078e0a03 */
[C---:B------:R-:W-:Y:S01]  /*0480*/  IADD3 R6, PT, PT, R5.reuse, 0x7f, -R6 ;  /* 0x0000007f05067810 */ /* 0x040fe20007ffe806 */
[----:B------:R-:W-:Y:S02]  /*0490*/  IMAD R0, R5, -0x800000, R7 ;  /* 0xff80000005007824 */ /* 0x000fe400078e0207 */
[----:B------:R-:W0:Y:S01]  /*04a0*/  MUFU.RCP R8, R3 ;  /* 0x0000000300087308 */ /* 0x000e220000001000 */
[----:B------:R-:W-:Y:S01]  /*04b0*/  FADD.FTZ R11, -R3, -RZ ;  /* 0x800000ff030b7221 */ /* 0x000fe20000010100 */
[----:B------:R-:W-:-:S03]  /*04c0*/  IMAD.IADD R6, R6, 0x1, R9 ;  /* 0x0000000106067824 */ /* 0x000fc600078e0209 */
[----:B0-----:R-:W-:-:S04]  /*04d0*/  FFMA R13, R8, R11, 1 ;  /* 0x3f800000080d7423 */ /* 0x001fc8000000000b */
[----:B------:R-:W-:-:S04]  /*04e0*/  FFMA R10, R8, R13, R8 ;  /* 0x0000000d080a7223 */ /* 0x000fc80000000008 */
[----:B------:R-:W-:-:S04]  /*04f0*/  FFMA R7, R0, R10, RZ ;  /* 0x0000000a00077223 */ /* 0x000fc800000000ff */
[----:B------:R-:W-:-:S04]  /*0500*/  FFMA R8, R11, R7, R0 ;  /* 0x000000070b087223 */ /* 0x000fc80000000000 */
[----:B------:R-:W-:-:S04]  /*0510*/  FFMA R7, R10, R8, R7 ;  /* 0x000000080a077223 */ /* 0x000fc80000000007 */
[----:B------:R-:W-:-:S04]  /*0520*/  FFMA R8, R11, R7, R0 ;  /* 0x000000070b087223 */ /* 0x000fc80000000000 */
[----:B------:R-:W-:-:S05]  /*0530*/  FFMA R0, R10, R8, R7 ;  /* 0x000000080a007223 */ /* 0x000fca0000000007 */
[----:B------:R-:W-:-:S04]  /*0540*/  SHF.R.U32.HI R3, RZ, 0x17, R0 ;  /* 0x00000017ff037819 */ /* 0x000fc80000011600 */
[----:B------:R-:W-:-:S05]  /*0550*/  LOP3.LUT R3, R3, 0xff, RZ, 0xc0, !PT ;  /* 0x000000ff03037812 */ /* 0x000fca00078ec0ff */
[----:B------:R-:W-:-:S04]  /*0560*/  IMAD.IADD R9, R3, 0x1, R6 ;  /* 0x0000000103097824 */ /* 0x000fc800078e0206 */
[----:B------:R-:W-:-:S05]  /*0570*/  VIADD R3, R9, 0xffffffff ;  /* 0xffffffff09037836 */ /* 0x000fca0000000000 */
[----:B------:R-:W-:-:S13]  /*0580*/  ISETP.GE.U32.AND P0, PT, R3, 0xfe, PT ;  /* 0x000000fe0300780c */ /* 0x000fda0003f06070 */
[----:B------:R-:W-:Y:S05]  /*0590*/  @!P0 BRA `(.L_x_10) ;  /* 0x0000000000808947 */ /* 0x000fea0003800000 */
[----:B------:R-:W-:-:S13]  /*05a0*/  ISETP.GT.AND P0, PT, R9, 0xfe, PT ;  /* 0x000000fe0900780c */ /* 0x000fda0003f04270 */
[----:B------:R-:W-:Y:S05]  /*05b0*/  @P0 BRA `(.L_x_11) ;  /* 0x00000000006c0947 */ /* 0x000fea0003800000 */
[----:B------:R-:W-:-:S13]  /*05c0*/  ISETP.GE.AND P0, PT, R9, 0x1, PT ;  /* 0x000000010900780c */ /* 0x000fda0003f06270 */
[----:B------:R-:W-:Y:S05]  /*05d0*/  @P0 BRA `(.L_x_12) ;  /* 0x0000000000740947 */ /* 0x000fea0003800000 */
[----:B------:R-:W-:Y:S02]  /*05e0*/  ISETP.GE.AND P0, PT, R9, -0x18, PT ;  /* 0xffffffe80900780c */ /* 0x000fe40003f06270 */
[----:B------:R-:W-:-:S11]  /*05f0*/  LOP3.LUT R0, R0, 0x80000000, RZ, 0xc0, !PT ;  /* 0x8000000000007812 */ /* 0x000fd600078ec0ff */
[----:B------:R-:W-:Y:S05]  /*0600*/  @!P0 BRA `(.L_x_12) ;  /* 0x0000000000688947 */ /* 0x000fea0003800000 */
[CCC-:B------:R-:W-:Y:S01]  /*0610*/  FFMA.RZ R3, R10.reuse, R8.reuse, R7.reuse ;  /* 0x000000080a037223 */ /* 0x1c0fe2000000c007 */
[CCC-:B------:R-:W-:Y:S01]  /*0620*/  FFMA.RM R6, R10.reuse, R8.reuse, R7.reuse ;  /* 0x000000080a067223 */ /* 0x1c0fe20000004007 */
[C---:B------:R-:W-:Y:S02]  /*0630*/  ISETP.NE.AND P2, PT, R9.reuse, RZ, PT ;  /* 0x000000ff0900720c */ /* 0x040fe40003f45270 */
[----:B------:R-:W-:Y:S02]  /*0640*/  ISETP.NE.AND P1, PT, R9, RZ, PT ;  /* 0x000000ff0900720c */ /* 0x000fe40003f25270 */
[----:B------:R-:W-:Y:S01]  /*0650*/  LOP3.LUT R5, R3, 0x7fffff, RZ, 0xc0, !PT ;  /* 0x007fffff03057812 */ /* 0x000fe200078ec0ff */
[----:B------:R-:W-:Y:S01]  /*0660*/  FFMA.RP R3, R10, R8, R7 ;  /* 0x000000080a037223 */ /* 0x000fe20000008007 */
[----:B------:R-:W-:Y:S02]  /*0670*/  VIADD R8, R9, 0x20 ;  /* 0x0000002009087836 */ /* 0x000fe40000000000 */
[----:B------:R-:W-:Y:S01]  /*0680*/  LOP3.LUT R5, R5, 0x800000, RZ, 0xfc, !PT ;  /* 0x0080000005057812 */ /* 0x000fe200078efcff */
[----:B------:R-:W-:Y:S01]  /*0690*/  IMAD.MOV R7, RZ, RZ, -R9 ;  /* 0x000000ffff077224 */ /* 0x000fe200078e0a09 */
[----:B------:R-:W-:-:S02]  /*06a0*/  FSETP.NEU.FTZ.AND P0, PT, R3, R6, PT ;  /* 0x000000060300720b */ /* 0x000fc40003f1d000 */
[----:B------:R-:W-:Y:S02]  /*06b0*/  SHF.L.U32 R8, R5, R8, RZ ;  /* 0x0000000805087219 */ /* 0x000fe400000006ff */
[----:B------:R-:W-:Y:S02]  /*06c0*/  SEL R6, R7, RZ, P2 ;  /* 0x000000ff07067207 */ /* 0x000fe40001000000 */
[----:B------:R-:W-:Y:S02]  /*06d0*/  ISETP.NE.AND P1, PT, R8, RZ, P1 ;  /* 0x000000ff0800720c */ /* 0x000fe40000f25270 */
[----:B------:R-:W-:Y:S02]  /*06e0*/  SHF.R.U32.HI R6, RZ, R6, R5 ;  /* 0x00000006ff067219 */ /* 0x000fe40000011605 */
[----:B------:R-:W-:Y:S02]  /*06f0*/  PLOP3.LUT P0, PT, P0, P1, PT, 0xf8, 0x8f ;  /* 0x00000000008f781c */ /* 0x000fe40000703f70 */
[----:B------:R-:W-:-:S02]  /*0700*/  SHF.R.U32.HI R8, RZ, 0x1, R6 ;  /* 0x00000001ff087819 */ /* 0x000fc40000011606 */
[----:B------:R-:W-:-:S04]  /*0710*/  SEL R3, RZ, 0x1, !P0 ;  /* 0x00000001ff037807 */ /* 0x000fc80004000000 */
[----:B------:R-:W-:-:S04]  /*0720*/  LOP3.LUT R3, R3, 0x1, R8, 0xf8, !PT ;  /* 0x0000000103037812 */ /* 0x000fc800078ef808 */
[----:B------:R-:W-:-:S05]  /*0730*/  LOP3.LUT R3, R3, R6, RZ, 0xc0, !PT ;  /* 0x0000000603037212 */ /* 0x000fca00078ec0ff */
[----:B------:R-:W-:-:S05]  /*0740*/  IMAD.IADD R3, R8, 0x1, R3 ;  /* 0x0000000108037824 */ /* 0x000fca00078e0203 */
[----:B------:R-:W-:Y:S01]  /*0750*/  LOP3.LUT R0, R3, R0, RZ, 0xfc, !PT ;  /* 0x0000000003007212 */ /* 0x000fe200078efcff */
[----:B------:R-:W-:Y:S06]  /*0760*/  BRA `(.L_x_12) ;  /* 0x0000000000107947 */ /* 0x000fec0003800000 */
.L_x_11:
[----:B------:R-:W-:-:S04]  /*0770*/  LOP3.LUT R0, R0, 0x80000000, RZ, 0xc0, !PT ;  /* 0x8000000000007812 */ /* 0x000fc800078ec0ff */
[----:B------:R-:W-:Y:S01]  /*0780*/  LOP3.LUT R0, R0, 0x7f800000, RZ, 0xfc, !PT ;  /* 0x7f80000000007812 */ /* 0x000fe200078efcff */
[----:B------:R-:W-:Y:S06]  /*0790*/  BRA `(.L_x_12) ;  /* 0x0000000000047947 */ /* 0x000fec0003800000 */
.L_x_10:
[----:B------:R-:W-:-:S07]  /*07a0*/  IMAD R0, R6, 0x800000, R0 ;  /* 0x0080000006007824 */ /* 0x000fce00078e0200 */
.L_x_12:
[----:B------:R-:W-:Y:S05]  /*07b0*/  BSYNC.RECONVERGENT B2 ;  /* 0x0000000000027941 */ /* 0x000fea0003800200 */
.L_x_9:
[----:B------:R-:W-:Y:S05]  /*07c0*/  BRA `(.L_x_13) ;  /* 0x0000000000207947 */ /* 0x000fea0003800000 */
.L_x_8:
[----:B------:R-:W-:-:S04]  /*07d0*/  LOP3.LUT R0, R8, 0x80000000, R7, 0x48, !PT ;  /* 0x8000000008007812 */ /* 0x000fc800078e4807 */
[----:B------:R-:W-:Y:S01]  /*07e0*/  LOP3.LUT R0, R0, 0x7f800000, RZ, 0xfc, !PT ;  /* 0x7f80000000007812 */ /* 0x000fe200078efcff */
[----:B------:R-:W-:Y:S06]  /*07f0*/  BRA `(.L_x_13) ;  /* 0x0000000000147947 */ /* 0x000fec0003800000 */
.L_x_7:
[----:B------:R-:W-:Y:S01]  /*0800*/  LOP3.LUT R0, R8, 0x80000000, R7, 0x48, !PT ;  /* 0x8000000008007812 */ /* 0x000fe200078e4807 */
[----:B------:R-:W-:Y:S06]  /*0810*/  BRA `(.L_x_13) ;  /* 0x00000000000c7947 */ /* 0x000fec0003800000 */
.L_x_6:
[----:B------:R-:W0:Y:S01]  /*0820*/  MUFU.RSQ R0, -QNAN ;  /* 0xffc0000000007908 */ /* 0x000e220000001400 */
[----:B------:R-:W-:Y:S05]  /*0830*/  BRA `(.L_x_13) ;  /* 0x0000000000047947 */ /* 0x000fea0003800000 */
.L_x_5:
[----:B------:R-:W-:-:S07]  /*0840*/  FADD.FTZ R0, R0, R3 ;  /* 0x0000000300007221 */ /* 0x000fce0000010000 */
.L_x_13:
[----:B------:R-:W-:Y:S05]  /*0850*/  BSYNC.RECONVERGENT B1 ;  /* 0x0000000000017941 */ /* 0x000fea0003800200 */
.L_x_3:
[----:B------:R-:W-:-:S04]  /*0860*/  IMAD.MOV.U32 R5, RZ, RZ, 0x0 ;  /* 0x00000000ff057424 */ /* 0x000fc800078e00ff */
[----:B0-----:R-:W-:Y:S05]  /*0870*/  RET.REL.NODEC R4 `(_Z12GetBufferIdxPffPi) ;  /* 0xfffffff404e07950 */ /* 0x001fea0003c3ffff */
.L_x_14:
        /* <DEDUP_REMOVED lines=16> */
.L_x_15:


//--------------------- .nv.shared.reserved.0     --------------------------
	.section	.nv.shared.reserved.0,"aw",@nobits
	.weak		__nv_reservedSMEM_offset_0_alias
	.size		__nv_reservedSMEM_offset_0_alias, 0, 64
	.other		__nv_reservedSMEM_offset_0_alias,@"STO_CUDA_RESERVED_SHARED STV_DEFAULT"
__nv_reservedSMEM_offset_0_alias:
	.zero		0
	.zero		64


//--------------------- .nv.constant0._Z21CudaProcessPointCloudPsifPPfm --------------------------
	.section	.nv.constant0._Z21CudaProcessPointCloudPsifPPfm,"a",@progbits
	.sectionflags	@""
	.align	4
.nv.constant0._Z21CudaProcessPointCloudPsifPPfm:
	.zero		928


//--------------------- .nv.constant0._Z12GetBufferIdxPffPi --------------------------
	.section	.nv.constant0._Z12GetBufferIdxPffPi,"a",@progbits
	.sectionflags	@""
	.align	4
.nv.constant0._Z12GetBufferIdxPffPi:
	.zero		920


//--------------------- SYMBOLS --------------------------

	.type		.nv.reservedSmem.offset0,@object
	.size		.nv.reservedSmem.offset0,0x4
